//
// Generated by NVIDIA NVVM Compiler
//
// Compiler Build ID: CL-36424714
// Cuda compilation tools, release 13.0, V13.0.88
// Based on NVVM 20.0.0
//

.version 9.0
.target sm_100
.address_size 64

	// .globl	_Z9kernelAKFjPii

.visible .entry _Z9kernelAKFjPii(
	.param .u32 _Z9kernelAKFjPii_param_0,
	.param .u64 .ptr .align 1 _Z9kernelAKFjPii_param_1,
	.param .u32 _Z9kernelAKFjPii_param_2
)
{
	.reg .pred 	%p<17>;
	.reg .b32 	%r<75>;
	.reg .b64 	%rd<5>;
	.reg .b64 	%fd<25>;

	ld.param.u32 	%r23, [_Z9kernelAKFjPii_param_0];
	ld.param.u64 	%rd1, [_Z9kernelAKFjPii_param_1];
	ld.param.u32 	%r24, [_Z9kernelAKFjPii_param_2];
	mov.u32 	%r25, %ctaid.x;
	mov.u32 	%r26, %ntid.x;
	mul.lo.s32 	%r1, %r25, %r26;
	mov.u32 	%r2, %tid.x;
	add.s32 	%r3, %r1, %r2;
	setp.ge.s32 	%p1, %r3, %r24;
	@%p1 bra 	$L__BB0_9;
	sub.s32 	%r4, %r24, %r3;
	setp.lt.s32 	%p2, %r4, 1;
	mov.f64 	%fd24, 0d0000000000000000;
	@%p2 bra 	$L__BB0_8;
	and.b32  	%r5, %r4, 3;
	sub.s32 	%r28, %r3, %r24;
	setp.gt.u32 	%p3, %r28, -4;
	mov.f64 	%fd24, 0d0000000000000000;
	mov.b32 	%r74, 0;
	@%p3 bra 	$L__BB0_5;
	and.b32  	%r74, %r4, 2147483644;
	neg.s32 	%r69, %r74;
	mov.f64 	%fd24, 0d0000000000000000;
	mov.b32 	%r70, 1;
	mov.u32 	%r68, %r3;
$L__BB0_4:
	add.s32 	%r30, %r70, -1;
	shr.u32 	%r31, %r23, %r30;
	and.b32  	%r32, %r31, 1;
	setp.eq.b32 	%p4, %r32, 1;
	shr.u32 	%r33, %r23, %r68;
	and.b32  	%r34, %r33, 1;
	setp.eq.b32 	%p5, %r34, 1;
	selp.b32 	%r35, 1, -1, %p5;
	neg.s32 	%r36, %r35;
	selp.b32 	%r37, %r35, %r36, %p4;
	cvt.rn.f64.s32 	%fd12, %r37;
	add.f64 	%fd13, %fd24, %fd12;
	and.b32  	%r38, %r31, 2;
	setp.eq.s32 	%p6, %r38, 0;
	add.s32 	%r39, %r68, 1;
	shr.u32 	%r40, %r23, %r39;
	and.b32  	%r41, %r40, 1;
	setp.eq.b32 	%p7, %r41, 1;
	selp.b32 	%r42, 1, -1, %p7;
	neg.s32 	%r43, %r42;
	selp.b32 	%r44, %r43, %r42, %p6;
	cvt.rn.f64.s32 	%fd14, %r44;
	add.f64 	%fd15, %fd13, %fd14;
	and.b32  	%r45, %r31, 4;
	setp.eq.s32 	%p8, %r45, 0;
	add.s32 	%r46, %r68, 2;
	shr.u32 	%r47, %r23, %r46;
	and.b32  	%r48, %r47, 1;
	setp.eq.b32 	%p9, %r48, 1;
	selp.b32 	%r49, 1, -1, %p9;
	neg.s32 	%r50, %r49;
	selp.b32 	%r51, %r50, %r49, %p8;
	cvt.rn.f64.s32 	%fd16, %r51;
	add.f64 	%fd17, %fd15, %fd16;
	and.b32  	%r52, %r31, 8;
	setp.eq.s32 	%p10, %r52, 0;
	add.s32 	%r53, %r68, 3;
	shr.u32 	%r54, %r23, %r53;
	and.b32  	%r55, %r54, 1;
	setp.eq.b32 	%p11, %r55, 1;
	selp.b32 	%r56, 1, -1, %p11;
	neg.s32 	%r57, %r56;
	selp.b32 	%r58, %r57, %r56, %p10;
	cvt.rn.f64.s32 	%fd18, %r58;
	add.f64 	%fd24, %fd17, %fd18;
	add.s32 	%r70, %r70, 4;
	add.s32 	%r69, %r69, 4;
	add.s32 	%r68, %r68, 4;
	setp.ne.s32 	%p12, %r69, 0;
	@%p12 bra 	$L__BB0_4;
$L__BB0_5:
	setp.eq.s32 	%p13, %r5, 0;
	@%p13 bra 	$L__BB0_8;
	add.s32 	%r59, %r2, %r74;
	add.s32 	%r73, %r59, %r1;
	neg.s32 	%r72, %r5;
$L__BB0_7:
	.pragma "nounroll";
	shr.u32 	%r60, %r23, %r74;
	and.b32  	%r61, %r60, 1;
	setp.eq.b32 	%p14, %r61, 1;
	shr.u32 	%r62, %r23, %r73;
	and.b32  	%r63, %r62, 1;
	setp.eq.b32 	%p15, %r63, 1;
	selp.b32 	%r64, 1, -1, %p15;
	neg.s32 	%r65, %r64;
	selp.b32 	%r66, %r64, %r65, %p14;
	cvt.rn.f64.s32 	%fd19, %r66;
	add.f64 	%fd24, %fd24, %fd19;
	add.s32 	%r74, %r74, 1;
	add.s32 	%r73, %r73, 1;
	add.s32 	%r72, %r72, 1;
	setp.ne.s32 	%p16, %r72, 0;
	@%p16 bra 	$L__BB0_7;
$L__BB0_8:
	cvt.rzi.s32.f64 	%r67, %fd24;
	cvta.to.global.u64 	%rd2, %rd1;
	mul.wide.s32 	%rd3, %r3, 4;
	add.s64 	%rd4, %rd2, %rd3;
	st.global.u32 	[%rd4], %r67;
$L__BB0_9:
	ret;

}
	// .globl	_Z15generateSignalsPji
.visible .entry _Z15generateSignalsPji(
	.param .u64 .ptr .align 1 _Z15generateSignalsPji_param_0,
	.param .u32 _Z15generateSignalsPji_param_1
)
{
	.reg .pred 	%p<2>;
	.reg .b32 	%r<7>;
	.reg .b64 	%rd<5>;

	ld.param.u64 	%rd1, [_Z15generateSignalsPji_param_0];
	ld.param.u32 	%r2, [_Z15generateSignalsPji_param_1];
	mov.u32 	%r3, %ctaid.x;
	mov.u32 	%r4, %ntid.x;
	mov.u32 	%r5, %tid.x;
	mad.lo.s32 	%r1, %r3, %r4, %r5;
	shr.u32 	%r6, %r1, %r2;
	setp.ne.s32 	%p1, %r6, 0;
	@%p1 bra 	$L__BB1_2;
	cvta.to.global.u64 	%rd2, %rd1;
	mul.wide.u32 	%rd3, %r1, 4;
	add.s64 	%rd4, %rd2, %rd3;
	st.global.u32 	[%rd4], %r1;
$L__BB1_2:
	ret;

}


// ===== COMPILED SASS (sm_100) =====

	.target	sm_100

	.elftype	@"ET_EXEC"


//--------------------- .note.nv.tkinfo           --------------------------
	.section	.note.nv.tkinfo,"",@"SHT_NOTE"
	.sectionflags	@"SHF_NOTE_NV_TKINFO"
	.tkinfo
        /*0018*/ 	.word	0x00000002
        /*0030*/ 	.string	""
        /*0030*/ 	.string	"ptxas"
        /*0030*/ 	.string	"Cuda compilation tools, release 13.0, V13.0.88"
        /*0030*/ 	.string	"Build cuda_13.0.r13.0/compiler.36424714_0"
        /*0030*/ 	.string	"-arch sm_100 -m 64 "



//--------------------- .note.nv.cuinfo           --------------------------
	.section	.note.nv.cuinfo,"",@"SHT_NOTE"
	.sectionflags	@"SHF_NOTE_NV_CUINFO"
        /*0018*/ 	.short	0x0002
        /*001a*/ 	.short	0x0064
        /*001c*/ 	.short	0x0082
	.zero		2


//--------------------- .nv.info                  --------------------------
	.section	.nv.info,"",@"SHT_CUDA_INFO"
	.align	4


	//----- nvinfo : EIATTR_REGCOUNT
	.align		4
        /*0000*/ 	.byte	0x04, 0x2f
        /*0002*/ 	.short	(.L_1 - .L_0)
	.align		4
.L_0:
        /*0004*/ 	.word	index@(_Z9kernelAKFjPii)
        /*0008*/ 	.word	0x00000015


	//----- nvinfo : EIATTR_FRAME_SIZE
	.align		4
.L_1:
        /*000c*/ 	.byte	0x04, 0x11
        /*000e*/ 	.short	(.L_3 - .L_2)
	.align		4
.L_2:
        /*0010*/ 	.word	index@(_Z9kernelAKFjPii)
        /*0014*/ 	.word	0x00000000


	//----- nvinfo : EIATTR_REGCOUNT
	.align		4
.L_3:
        /*0018*/ 	.byte	0x04, 0x2f
        /*001a*/ 	.short	(.L_5 - .L_4)
	.align		4
.L_4:
        /*001c*/ 	.word	index@(_Z15generateSignalsPji)
        /*0020*/ 	.word	0x00000008


	//----- nvinfo : EIATTR_FRAME_SIZE
	.align		4
.L_5:
        /*0024*/ 	.byte	0x04, 0x11
        /*0026*/ 	.short	(.L_7 - .L_6)
	.align		4
.L_6:
        /*0028*/ 	.word	index@(_Z15generateSignalsPji)
        /*002c*/ 	.word	0x00000000


	//----- nvinfo : EIATTR_MIN_STACK_SIZE
	.align		4
.L_7:
        /*0030*/ 	.byte	0x04, 0x12
        /*0032*/ 	.short	(.L_9 - .L_8)
	.align		4
.L_8:
        /*0034*/ 	.word	index@(_Z15generateSignalsPji)
        /*0038*/ 	.word	0x00000000


	//----- nvinfo : EIATTR_MIN_STACK_SIZE
	.align		4
.L_9:
        /*003c*/ 	.byte	0x04, 0x12
        /*003e*/ 	.short	(.L_11 - .L_10)
	.align		4
.L_10:
        /*0040*/ 	.word	index@(_Z9kernelAKFjPii)
        /*0044*/ 	.word	0x00000000
.L_11:


//--------------------- .nv.compat                --------------------------
	.section	.nv.compat,"",@"SHT_CUDA_COMPAT_INFO"
	.align	4
        /*0000*/ 	.byte	0x02, 0x09, 0x00, 0x00, 0x02, 0x02, 0x01, 0x00, 0x02, 0x05, 0x05, 0x00, 0x03, 0x07, 0x01, 0x01
        /*0010*/ 	.byte	0x02, 0x03, 0x00, 0x00, 0x02, 0x06, 0x01, 0x00, 0x04, 0x0b, 0x08, 0x00, 0x01, 0x00, 0x00, 0x00
        /*0020*/ 	.byte	0x00, 0x00, 0x00, 0x00


//--------------------- .nv.info._Z15generateSignalsPji --------------------------
	.section	.nv.info._Z15generateSignalsPji,"",@"SHT_CUDA_INFO"
	.sectionflags	@""
	.align	4


	//----- nvinfo : EIATTR_CUDA_API_VERSION
	.align		4
        /*0000*/ 	.byte	0x04, 0x37
        /*0002*/ 	.short	(.L_13 - .L_12)
.L_12:
        /*0004*/ 	.word	0x00000082


	//----- nvinfo : EIATTR_KPARAM_INFO
	.align		4
.L_13:
        /*0008*/ 	.byte	0x04, 0x17
        /*000a*/ 	.short	(.L_15 - .L_14)
.L_14:
        /*000c*/ 	.word	0x00000000
        /*0010*/ 	.short	0x0001
        /*0012*/ 	.short	0x0008
        /*0014*/ 	.byte	0x00, 0xf0, 0x11, 0x00


	//----- nvinfo : EIATTR_KPARAM_INFO
	.align		4
.L_15:
        /*0018*/ 	.byte	0x04, 0x17
        /*001a*/ 	.short	(.L_17 - .L_16)
.L_16:
        /*001c*/ 	.word	0x00000000
        /*0020*/ 	.short	0x0000
        /*0022*/ 	.short	0x0000
        /*0024*/ 	.byte	0x00, 0xf5, 0x21, 0x00


	//----- nvinfo : EIATTR_SPARSE_MMA_MASK
	.align		4
.L_17:
        /*0028*/ 	.byte	0x03, 0x50
        /*002a*/ 	.short	0x0000


	//----- nvinfo : EIATTR_MAXREG_COUNT
	.align		4
        /*002c*/ 	.byte	0x03, 0x1b
        /*002e*/ 	.short	0x00ff


	//----- nvinfo : EIATTR_MERCURY_ISA_VERSION
	.align		4
        /*0030*/ 	.byte	0x03, 0x5f
        /*0032*/ 	.short	0x0101


	//----- nvinfo : EIATTR_VRC_CTA_INIT_COUNT
	.align		4
        /*0034*/ 	.byte	0x02, 0x4a
	.zero		1
	.zero		1


	//----- nvinfo : EIATTR_EXIT_INSTR_OFFSETS
	.align		4
        /*0038*/ 	.byte	0x04, 0x1c
        /*003a*/ 	.short	(.L_19 - .L_18)


	//   ....[0]....
.L_18:
        /*003c*/ 	.word	0x00000080


	//   ....[1]....
        /*0040*/ 	.word	0x000000d0


	//----- nvinfo : EIATTR_CBANK_PARAM_SIZE
	.align		4
.L_19:
        /*0044*/ 	.byte	0x03, 0x19
        /*0046*/ 	.short	0x000c


	//----- nvinfo : EIATTR_PARAM_CBANK
	.align		4
        /*0048*/ 	.byte	0x04, 0x0a
        /*004a*/ 	.short	(.L_21 - .L_20)
	.align		4
.L_20:
        /*004c*/ 	.word	index@(.nv.constant0._Z15generateSignalsPji)
        /*0050*/ 	.short	0x0380
        /*0052*/ 	.short	0x000c


	//----- nvinfo : EIATTR_SW_WAR
	.align		4
.L_21:
        /*0054*/ 	.byte	0x04, 0x36
        /*0056*/ 	.short	(.L_23 - .L_22)
.L_22:
        /*0058*/ 	.word	0x00000008
.L_23:


//--------------------- .nv.info._Z9kernelAKFjPii --------------------------
	.section	.nv.info._Z9kernelAKFjPii,"",@"SHT_CUDA_INFO"
	.sectionflags	@""
	.align	4


	//----- nvinfo : EIATTR_CUDA_API_VERSION
	.align		4
        /*0000*/ 	.byte	0x04, 0x37
        /*0002*/ 	.short	(.L_25 - .L_24)
.L_24:
        /*0004*/ 	.word	0x00000082


	//----- nvinfo : EIATTR_KPARAM_INFO
	.align		4
.L_25:
        /*0008*/ 	.byte	0x04, 0x17
        /*000a*/ 	.short	(.L_27 - .L_26)
.L_26:
        /*000c*/ 	.word	0x00000000
        /*0010*/ 	.short	0x0002
        /*0012*/ 	.short	0x0010
        /*0014*/ 	.byte	0x00, 0xf0, 0x11, 0x00


	//----- nvinfo : EIATTR_KPARAM_INFO
	.align		4
.L_27:
        /*0018*/ 	.byte	0x04, 0x17
        /*001a*/ 	.short	(.L_29 - .L_28)
.L_28:
        /*001c*/ 	.word	0x00000000
        /*0020*/ 	.short	0x0001
        /*0022*/ 	.short	0x0008
        /*0024*/ 	.byte	0x00, 0xf5, 0x21, 0x00


	//----- nvinfo : EIATTR_KPARAM_INFO
	.align		4
.L_29:
        /*0028*/ 	.byte	0x04, 0x17
        /*002a*/ 	.short	(.L_31 - .L_30)
.L_30:
        /*002c*/ 	.word	0x00000000
        /*0030*/ 	.short	0x0000
        /*0032*/ 	.short	0x0000
        /*0034*/ 	.byte	0x00, 0xf0, 0x11, 0x00


	//----- nvinfo : EIATTR_SPARSE_MMA_MASK
	.align		4
.L_31:
        /*0038*/ 	.byte	0x03, 0x50
        /*003a*/ 	.short	0x0000


	//----- nvinfo : EIATTR_MAXREG_COUNT
	.align		4
        /*003c*/ 	.byte	0x03, 0x1b
        /*003e*/ 	.short	0x00ff


	//----- nvinfo : EIATTR_MERCURY_ISA_VERSION
	.align		4
        /*0040*/ 	.byte	0x03, 0x5f
        /*0042*/ 	.short	0x0101


	//----- nvinfo : EIATTR_VRC_CTA_INIT_COUNT
	.align		4
        /*0044*/ 	.byte	0x02, 0x4a
	.zero		1
	.zero		1


	//----- nvinfo : EIATTR_EXIT_INSTR_OFFSETS
	.align		4
        /*0048*/ 	.byte	0x04, 0x1c
        /*004a*/ 	.short	(.L_33 - .L_32)


	//   ....[0]....
.L_32:
        /*004c*/ 	.word	0x00000080


	//   ....[1]....
        /*0050*/ 	.word	0x00000630


	//----- nvinfo : EIATTR_CRS_STACK_SIZE
	.align		4
.L_33:
        /*0054*/ 	.byte	0x04, 0x1e
        /*0056*/ 	.short	(.L_35 - .L_34)
.L_34:
        /*0058*/ 	.word	0x00000000


	//----- nvinfo : EIATTR_CBANK_PARAM_SIZE
	.align		4
.L_35:
        /*005c*/ 	.byte	0x03, 0x19
        /*005e*/ 	.short	0x0014


	//----- nvinfo : EIATTR_PARAM_CBANK
	.align		4
        /*0060*/ 	.byte	0x04, 0x0a
        /*0062*/ 	.short	(.L_37 - .L_36)
	.align		4
.L_36:
        /*0064*/ 	.word	index@(.nv.constant0._Z9kernelAKFjPii)
        /*0068*/ 	.short	0x0380
        /*006a*/ 	.short	0x0014


	//----- nvinfo : EIATTR_SW_WAR
	.align		4
.L_37:
        /*006c*/ 	.byte	0x04, 0x36
        /*006e*/ 	.short	(.L_39 - .L_38)
.L_38:
        /*0070*/ 	.word	0x00000008
.L_39:


//--------------------- .nv.callgraph             --------------------------
	.section	.nv.callgraph,"",@"SHT_CUDA_CALLGRAPH"
	.align	4
	.sectionentsize	8
	.align		4
        /*0000*/ 	.word	0x00000000
	.align		4
        /*0004*/ 	.word	0xffffffff
	.align		4
        /*0008*/ 	.word	0x00000000
	.align		4
        /*000c*/ 	.word	0xfffffffe
	.align		4
        /*0010*/ 	.word	0x00000000
	.align		4
        /*0014*/ 	.word	0xfffffffd
	.align		4
        /*0018*/ 	.word	0x00000000
	.align		4
        /*001c*/ 	.word	0xfffffffc


//--------------------- .text._Z15generateSignalsPji --------------------------
	.section	.text._Z15generateSignalsPji,"ax",@progbits
	.align	128
        .global         _Z15generateSignalsPji
        .type           _Z15generateSignalsPji,@function
        .size           _Z15generateSignalsPji,(.L_x_8 - _Z15generateSignalsPji)
        .other          _Z15generateSignalsPji,@"STO_CUDA_ENTRY STV_DEFAULT"
_Z15generateSignalsPji:
.text._Z15generateSignalsPji:
[----:B------:R-:W-:Y:S01]  /*0000*/  LDC R1, c[0x0][0x37c] ;  /* 0x0000df00ff017b82 */ /* 0x000fe20000000800 */
[----:B------:R-:W0:Y:S07]  /*0010*/  S2R R0, SR_TID.X ;  /* 0x0000000000007919 */ /* 0x000e2e0000002100 */
[----:B------:R-:W0:Y:S01]  /*0020*/  S2UR UR4, SR_CTAID.X ;  /* 0x00000000000479c3 */ /* 0x000e220000002500 */
[----:B------:R-:W1:Y:S07]  /*0030*/  LDCU UR5, c[0x0][0x388] ;  /* 0x00007100ff0577ac */ /* 0x000e6e0008000800 */
[----:B------:R-:W0:Y:S02]  /*0040*/  LDC R5, c[0x0][0x360] ;  /* 0x0000d800ff057b82 */ /* 0x000e240000000800 */
[----:B0-----:R-:W-:-:S05]  /*0050*/  IMAD R5, R5, UR4, R0 ;  /* 0x0000000405057c24 */ /* 0x001fca000f8e0200 */
[----:B-1----:R-:W-:-:S04]  /*0060*/  SHF.R.U32.HI R0, RZ, UR5, R5 ;  /* 0x00000005ff007c19 */ /* 0x002fc80008011605 */
[----:B------:R-:W-:-:S13]  /*0070*/  ISETP.NE.AND P0, PT, R0, RZ, PT ;  /* 0x000000ff0000720c */ /* 0x000fda0003f05270 */
[----:B------:R-:W-:Y:S05]  /*0080*/  @P0 EXIT ;  /* 0x000000000000094d */ /* 0x000fea0003800000 */
[----:B------:R-:W0:Y:S01]  /*0090*/  LDC.64 R2, c[0x0][0x380] ;  /* 0x0000e000ff027b82 */ /* 0x000e220000000a00 */
[----:B------:R-:W1:Y:S01]  /*00a0*/  LDCU.64 UR4, c[0x0][0x358] ;  /* 0x00006b00ff0477ac */ /* 0x000e620008000a00 */
[----:B0-----:R-:W-:-:S05]  /*00b0*/  IMAD.WIDE.U32 R2, R5, 0x4, R2 ;  /* 0x0000000405027825 */ /* 0x001fca00078e0002 */
[----:B-1----:R-:W-:Y:S01]  /*00c0*/  STG.E desc[UR4][R2.64], R5 ;  /* 0x0000000502007986 */ /* 0x002fe2000c101904 */
[----:B------:R-:W-:Y:S05]  /*00d0*/  EXIT ;  /* 0x000000000000794d */ /* 0x000fea0003800000 */
.L_x_0:
[----:B------:R-:W-:-:S00]  /*00e0*/  BRA `(.L_x_0) ;  /* 0xfffffffc00fc7947 */ /* 0x000fc0000383ffff */
[----:B------:R-:W-:-:S00]  /*00f0*/  NOP ;  /* 0x0000000000007918 */ /* 0x000fc00000000000 */
        /* <DEDUP_REMOVED lines=8> */
.L_x_8:


//--------------------- .text._Z9kernelAKFjPii    --------------------------
	.section	.text._Z9kernelAKFjPii,"ax",@progbits
	.align	128
        .global         _Z9kernelAKFjPii
        .type           _Z9kernelAKFjPii,@function
        .size           _Z9kernelAKFjPii,(.L_x_9 - _Z9kernelAKFjPii)
        .other          _Z9kernelAKFjPii,@"STO_CUDA_ENTRY STV_DEFAULT"
_Z9kernelAKFjPii:
.text._Z9kernelAKFjPii:
[----:B------:R-:W-:Y:S01]  /*0000*/  LDC R1, c[0x0][0x37c] ;  /* 0x0000df00ff017b82 */ /* 0x000fe20000000800 */
[----:B------:R-:W0:Y:S07]  /*0010*/  S2R R5, SR_TID.X ;  /* 0x0000000000057919 */ /* 0x000e2e0000002100 */
[----:B------:R-:W1:Y:S01]  /*0020*/  S2UR UR4, SR_CTAID.X ;  /* 0x00000000000479c3 */ /* 0x000e620000002500 */
[----:B------:R-:W1:Y:S01]  /*0030*/  LDCU UR5, c[0x0][0x360] ;  /* 0x00006c00ff0577ac */ /* 0x000e620008000800 */
[----:B------:R-:W2:Y:S01]  /*0040*/  LDCU UR8, c[0x0][0x390] ;  /* 0x00007200ff0877ac */ /* 0x000ea20008000800 */
[----:B-1----:R-:W-:-:S06]  /*0050*/  UIMAD UR4, UR4, UR5, URZ ;  /* 0x00000005040472a4 */ /* 0x002fcc000f8e02ff */
[----:B0-----:R-:W-:-:S05]  /*0060*/  VIADD R0, R5, UR4 ;  /* 0x0000000405007c36 */ /* 0x001fca0008000000 */
[----:B--2---:R-:W-:-:S13]  /*0070*/  ISETP.GE.AND P0, PT, R0, UR8, PT ;  /* 0x0000000800007c0c */ /* 0x004fda000bf06270 */
[----:B------:R-:W-:Y:S05]  /*0080*/  @P0 EXIT ;  /* 0x000000000000094d */ /* 0x000fea0003800000 */
[----:B------:R-:W-:Y:S01]  /*0090*/  IADD3 R8, PT, PT, -R0, UR8, RZ ;  /* 0x0000000800087c10 */ /* 0x000fe2000fffe1ff */
[----:B------:R-:W0:Y:S01]  /*00a0*/  LDCU.64 UR6, c[0x0][0x358] ;  /* 0x00006b00ff0677ac */ /* 0x000e220008000a00 */
[----:B------:R-:W-:Y:S01]  /*00b0*/  BSSY.RECONVERGENT B0, `(.L_x_1) ;  /* 0x0000053000007945 */ /* 0x000fe20003800200 */
[----:B------:R-:W-:Y:S02]  /*00c0*/  CS2R R2, SRZ ;  /* 0x0000000000027805 */ /* 0x000fe4000001ff00 */
[----:B------:R-:W-:-:S13]  /*00d0*/  ISETP.GE.AND P0, PT, R8, 0x1, PT ;  /* 0x000000010800780c */ /* 0x000fda0003f06270 */
[----:B------:R-:W-:Y:S05]  /*00e0*/  @!P0 BRA `(.L_x_2) ;  /* 0x00000004003c8947 */ /* 0x000fea0003800000 */
[----:B------:R-:W-:Y:S01]  /*00f0*/  VIADD R2, R0, -UR8 ;  /* 0x8000000800027c36 */ /* 0x000fe20008000000 */
[----:B------:R-:W-:Y:S01]  /*0100*/  LOP3.LUT R6, R8, 0x3, RZ, 0xc0, !PT ;  /* 0x0000000308067812 */ /* 0x000fe200078ec0ff */
[----:B------:R-:W-:Y:S01]  /*0110*/  BSSY.RECONVERGENT B1, `(.L_x_3) ;  /* 0x0000038000017945 */ /* 0x000fe20003800200 */
[----:B------:R-:W-:Y:S02]  /*0120*/  IMAD.MOV.U32 R4, RZ, RZ, RZ ;  /* 0x000000ffff047224 */ /* 0x000fe400078e00ff */
[----:B------:R-:W-:Y:S02]  /*0130*/  ISETP.GT.U32.AND P1, PT, R2, -0x4, PT ;  /* 0xfffffffc0200780c */ /* 0x000fe40003f24070 */
[----:B------:R-:W-:Y:S02]  /*0140*/  CS2R R2, SRZ ;  /* 0x0000000000027805 */ /* 0x000fe4000001ff00 */
[----:B------:R-:W-:-:S09]  /*0150*/  ISETP.NE.AND P0, PT, R6, RZ, PT ;  /* 0x000000ff0600720c */ /* 0x000fd20003f05270 */
[----:B------:R-:W-:Y:S05]  /*0160*/  @P1 BRA `(.L_x_4) ;  /* 0x0000000000c81947 */ /* 0x000fea0003800000 */
[----:B------:R-:W1:Y:S01]  /*0170*/  LDC R7, c[0x0][0x380] ;  /* 0x0000e000ff077b82 */ /* 0x000e620000000800 */
[----:B------:R-:W-:Y:S01]  /*0180*/  LOP3.LUT R4, R8, 0x7ffffffc, RZ, 0xc0, !PT ;  /* 0x7ffffffc08047812 */ /* 0x000fe200078ec0ff */
[----:B------:R-:W-:Y:S01]  /*0190*/  IMAD.MOV.U32 R8, RZ, RZ, 0x1 ;  /* 0x00000001ff087424 */ /* 0x000fe200078e00ff */
[----:B------:R-:W-:Y:S01]  /*01a0*/  CS2R R2, SRZ ;  /* 0x0000000000027805 */ /* 0x000fe2000001ff00 */
[----:B------:R-:W-:Y:S02]  /*01b0*/  IMAD.MOV.U32 R10, RZ, RZ, R0 ;  /* 0x000000ffff0a7224 */ /* 0x000fe400078e0000 */
[----:B------:R-:W-:-:S07]  /*01c0*/  IMAD.MOV R9, RZ, RZ, -R4 ;  /* 0x000000ffff097224 */ /* 0x000fce00078e0a04 */
.L_x_5:
[----:B------:R-:W-:Y:S02]  /*01d0*/  VIADD R12, R8, 0xffffffff ;  /* 0xffffffff080c7836 */ /* 0x000fe40000000000 */
[C---:B------:R-:W-:Y:S02]  /*01e0*/  VIADD R14, R10.reuse, 0x1 ;  /* 0x000000010a0e7836 */ /* 0x040fe40000000000 */
[----:B------:R-:W-:Y:S01]  /*01f0*/  IMAD.MOV.U32 R17, RZ, RZ, 0x1 ;  /* 0x00000001ff117424 */ /* 0x000fe200078e00ff */
[--C-:B-1----:R-:W-:Y:S01]  /*0200*/  SHF.R.U32.HI R11, RZ, R12, R7.reuse ;  /* 0x0000000cff0b7219 */ /* 0x102fe20000011607 */
[C---:B------:R-:W-:Y:S01]  /*0210*/  VIADD R16, R10.reuse, 0x2 ;  /* 0x000000020a107836 */ /* 0x040fe20000000000 */
[----:B------:R-:W-:Y:S01]  /*0220*/  SHF.R.U32.HI R12, RZ, R10, R7 ;  /* 0x0000000aff0c7219 */ /* 0x000fe20000011607 */
[----:B------:R-:W-:Y:S01]  /*0230*/  VIADD R18, R10, 0x3 ;  /* 0x000000030a127836 */ /* 0x000fe20000000000 */
[----:B------:R-:W-:Y:S01]  /*0240*/  LOP3.LUT R13, R11, 0x1, RZ, 0xc0, !PT ;  /* 0x000000010b0d7812 */ /* 0x000fe200078ec0ff */
[----:B------:R-:W-:Y:S01]  /*0250*/  VIADD R9, R9, 0x4 ;  /* 0x0000000409097836 */ /* 0x000fe20000000000 */
[----:B------:R-:W-:Y:S01]  /*0260*/  LOP3.LUT R12, R12, 0x1, RZ, 0xc0, !PT ;  /* 0x000000010c0c7812 */ /* 0x000fe200078ec0ff */
[----:B------:R-:W-:Y:S01]  /*0270*/  VIADD R8, R8, 0x4 ;  /* 0x0000000408087836 */ /* 0x000fe20000000000 */
[----:B------:R-:W-:Y:S01]  /*0280*/  ISETP.NE.U32.AND P1, PT, R13, 0x1, PT ;  /* 0x000000010d00780c */ /* 0x000fe20003f25070 */
[----:B------:R-:W-:Y:S01]  /*0290*/  VIADD R10, R10, 0x4 ;  /* 0x000000040a0a7836 */ /* 0x000fe20000000000 */
[----:B------:R-:W-:-:S02]  /*02a0*/  ISETP.NE.U32.AND P3, PT, R12, 0x1, PT ;  /* 0x000000010c00780c */ /* 0x000fc40003f65070 */
[--C-:B------:R-:W-:Y:S02]  /*02b0*/  SHF.R.U32.HI R14, RZ, R14, R7.reuse ;  /* 0x0000000eff0e7219 */ /* 0x100fe40000011607 */
[----:B------:R-:W-:Y:S02]  /*02c0*/  SEL R12, R17, 0xffffffff, !P3 ;  /* 0xffffffff110c7807 */ /* 0x000fe40005800000 */
[----:B------:R-:W-:Y:S02]  /*02d0*/  LOP3.LUT R14, R14, 0x1, RZ, 0xc0, !PT ;  /* 0x000000010e0e7812 */ /* 0x000fe400078ec0ff */
[----:B------:R-:W-:Y:S02]  /*02e0*/  LOP3.LUT P2, RZ, R11, 0x2, RZ, 0xc0, !PT ;  /* 0x000000020bff7812 */ /* 0x000fe4000784c0ff */
[----:B------:R-:W-:Y:S01]  /*02f0*/  SHF.R.U32.HI R16, RZ, R16, R7 ;  /* 0x00000010ff107219 */ /* 0x000fe20000011607 */
[----:B------:R-:W-:Y:S01]  /*0300*/  @P1 IMAD.MOV R12, RZ, RZ, -R12 ;  /* 0x000000ffff0c1224 */ /* 0x000fe200078e0a0c */
[----:B------:R-:W-:-:S02]  /*0310*/  ISETP.NE.U32.AND P3, PT, R14, 0x1, PT ;  /* 0x000000010e00780c */ /* 0x000fc40003f65070 */
[----:B------:R-:W-:Y:S02]  /*0320*/  LOP3.LUT R14, R16, 0x1, RZ, 0xc0, !PT ;  /* 0x00000001100e7812 */ /* 0x000fe400078ec0ff */
[----:B------:R-:W-:Y:S01]  /*0330*/  LOP3.LUT P1, RZ, R11, 0x4, RZ, 0xc0, !PT ;  /* 0x000000040bff7812 */ /* 0x000fe2000782c0ff */
[----:B------:R-:W1:Y:S01]  /*0340*/  I2F.F64 R12, R12 ;  /* 0x0000000c000c7312 */ /* 0x000e620000201c00 */
[----:B------:R-:W-:Y:S02]  /*0350*/  SEL R16, R17, 0xffffffff, !P3 ;  /* 0xffffffff11107807 */ /* 0x000fe40005800000 */
[----:B------:R-:W-:Y:S02]  /*0360*/  SHF.R.U32.HI R18, RZ, R18, R7 ;  /* 0x00000012ff127219 */ /* 0x000fe40000011607 */
[----:B------:R-:W-:Y:S01]  /*0370*/  ISETP.NE.U32.AND P3, PT, R14, 0x1, PT ;  /* 0x000000010e00780c */ /* 0x000fe20003f65070 */
[----:B------:R-:W-:Y:S01]  /*0380*/  @!P2 IMAD.MOV R16, RZ, RZ, -R16 ;  /* 0x000000ffff10a224 */ /* 0x000fe200078e0a10 */
[----:B------:R-:W-:-:S02]  /*0390*/  LOP3.LUT P2, RZ, R11, 0x8, RZ, 0xc0, !PT ;  /* 0x000000080bff7812 */ /* 0x000fc4000784c0ff */
[----:B------:R-:W-:Y:S01]  /*03a0*/  LOP3.LUT R18, R18, 0x1, RZ, 0xc0, !PT ;  /* 0x0000000112127812 */ /* 0x000fe200078ec0ff */
[----:B------:R-:W2:Y:S01]  /*03b0*/  I2F.F64 R14, R16 ;  /* 0x00000010000e7312 */ /* 0x000ea20000201c00 */
[C---:B------:R-:W-:Y:S02]  /*03c0*/  SEL R11, R17.reuse, 0xffffffff, !P3 ;  /* 0xffffffff110b7807 */ /* 0x040fe40005800000 */
[----:B------:R-:W-:Y:S01]  /*03d0*/  ISETP.NE.U32.AND P3, PT, R18, 0x1, PT ;  /* 0x000000011200780c */ /* 0x000fe20003f65070 */
[----:B-1----:R-:W-:Y:S02]  /*03e0*/  DADD R12, R12, R2 ;  /* 0x000000000c0c7229 */ /* 0x002fe40000000002 */
[----:B------:R-:W-:Y:S01]  /*03f0*/  @!P1 IMAD.MOV R11, RZ, RZ, -R11 ;  /* 0x000000ffff0b9224 */ /* 0x000fe200078e0a0b */
[----:B------:R-:W-:Y:S02]  /*0400*/  SEL R17, R17, 0xffffffff, !P3 ;  /* 0xffffffff11117807 */ /* 0x000fe40005800000 */
[----:B------:R-:W-:Y:S01]  /*0410*/  ISETP.NE.AND P1, PT, R9, RZ, PT ;  /* 0x000000ff0900720c */ /* 0x000fe20003f25270 */
[----:B------:R-:W1:Y:S02]  /*0420*/  I2F.F64 R2, R11 ;  /* 0x0000000b00027312 */ /* 0x000e640000201c00 */
[----:B------:R-:W-:Y:S01]  /*0430*/  @!P2 IMAD.MOV R17, RZ, RZ, -R17 ;  /* 0x000000ffff11a224 */ /* 0x000fe200078e0a11 */
[----:B--2---:R-:W-:-:S05]  /*0440*/  DADD R12, R12, R14 ;  /* 0x000000000c0c7229 */ /* 0x004fca000000000e */
[----:B------:R-:W2:Y:S03]  /*0450*/  I2F.F64 R14, R17 ;  /* 0x00000011000e7312 */ /* 0x000ea60000201c00 */
[----:B-1----:R-:W-:-:S08]  /*0460*/  DADD R2, R12, R2 ;  /* 0x000000000c027229 */ /* 0x002fd00000000002 */
[----:B--2---:R-:W-:Y:S01]  /*0470*/  DADD R2, R2, R14 ;  /* 0x0000000002027229 */ /* 0x004fe2000000000e */
[----:B------:R-:W-:Y:S10]  /*0480*/  @P1 BRA `(.L_x_5) ;  /* 0xfffffffc00501947 */ /* 0x000ff4000383ffff */
.L_x_4:
[----:B0-----:R-:W-:Y:S05]  /*0490*/  BSYNC.RECONVERGENT B1 ;  /* 0x0000000000017941 */ /* 0x001fea0003800200 */
.L_x_3:
[----:B------:R-:W-:Y:S05]  /*04a0*/  @!P0 BRA `(.L_x_2) ;  /* 0x00000000004c8947 */ /* 0x000fea0003800000 */
[----:B------:R-:W0:Y:S01]  /*04b0*/  LDC R9, c[0x0][0x380] ;  /* 0x0000e000ff097b82 */ /* 0x000e220000000800 */
[----:B------:R-:W-:Y:S01]  /*04c0*/  IADD3 R5, PT, PT, R5, UR4, R4 ;  /* 0x0000000405057c10 */ /* 0x000fe2000fffe004 */
[----:B------:R-:W-:Y:S02]  /*04d0*/  IMAD.MOV R8, RZ, RZ, -R6 ;  /* 0x000000ffff087224 */ /* 0x000fe400078e0a06 */
[----:B------:R-:W-:-:S07]  /*04e0*/  IMAD.MOV.U32 R10, RZ, RZ, 0x1 ;  /* 0x00000001ff0a7424 */ /* 0x000fce00078e00ff */
.L_x_6:
[--C-:B0-----:R-:W-:Y:S01]  /*04f0*/  SHF.R.U32.HI R6, RZ, R4, R9.reuse ;  /* 0x00000004ff067219 */ /* 0x101fe20000011609 */
[----:B------:R-:W-:Y:S01]  /*0500*/  VIADD R8, R8, 0x1 ;  /* 0x0000000108087836 */ /* 0x000fe20000000000 */
[----:B------:R-:W-:Y:S01]  /*0510*/  SHF.R.U32.HI R7, RZ, R5, R9 ;  /* 0x00000005ff077219 */ /* 0x000fe20000011609 */
[----:B------:R-:W-:Y:S01]  /*0520*/  VIADD R4, R4, 0x1 ;  /* 0x0000000104047836 */ /* 0x000fe20000000000 */
[----:B------:R-:W-:Y:S01]  /*0530*/  LOP3.LUT R6, R6, 0x1, RZ, 0xc0, !PT ;  /* 0x0000000106067812 */ /* 0x000fe200078ec0ff */
[----:B------:R-:W-:Y:S01]  /*0540*/  VIADD R5, R5, 0x1 ;  /* 0x0000000105057836 */ /* 0x000fe20000000000 */
[----:B------:R-:W-:Y:S02]  /*0550*/  LOP3.LUT R7, R7, 0x1, RZ, 0xc0, !PT ;  /* 0x0000000107077812 */ /* 0x000fe400078ec0ff */
[----:B------:R-:W-:Y:S02]  /*0560*/  ISETP.NE.U32.AND P0, PT, R6, 0x1, PT ;  /* 0x000000010600780c */ /* 0x000fe40003f05070 */
[----:B------:R-:W-:-:S04]  /*0570*/  ISETP.NE.U32.AND P1, PT, R7, 0x1, PT ;  /* 0x000000010700780c */ /* 0x000fc80003f25070 */
[----:B------:R-:W-:-:S07]  /*0580*/  SEL R6, R10, 0xffffffff, !P1 ;  /* 0xffffffff0a067807 */ /* 0x000fce0004800000 */
[----:B------:R-:W-:Y:S01]  /*0590*/  @P0 IMAD.MOV R6, RZ, RZ, -R6 ;  /* 0x000000ffff060224 */ /* 0x000fe200078e0a06 */
[----:B------:R-:W-:-:S05]  /*05a0*/  ISETP.NE.AND P0, PT, R8, RZ, PT ;  /* 0x000000ff0800720c */ /* 0x000fca0003f05270 */
[----:B------:R-:W0:Y:S02]  /*05b0*/  I2F.F64 R6, R6 ;  /* 0x0000000600067312 */ /* 0x000e240000201c00 */
[----:B0-----:R-:W-:-:S06]  /*05c0*/  DADD R2, R6, R2 ;  /* 0x0000000006027229 */ /* 0x001fcc0000000002 */
[----:B------:R-:W-:Y:S05]  /*05d0*/  @P0 BRA `(.L_x_6) ;  /* 0xfffffffc00c40947 */ /* 0x000fea000383ffff */
.L_x_2:
[----:B0-----:R-:W-:Y:S05]  /*05e0*/  BSYNC.RECONVERGENT B0 ;  /* 0x0000000000007941 */ /* 0x001fea0003800200 */
.L_x_1:
[----:B------:R-:W0:Y:S01]  /*05f0*/  LDC.64 R4, c[0x0][0x388] ;  /* 0x0000e200ff047b82 */ /* 0x000e220000000a00 */
[----:B------:R-:W1:Y:S01]  /*0600*/  F2I.F64.TRUNC R3, R2 ;  /* 0x0000000200037311 */ /* 0x000e62000030d100 */
[----:B0-----:R-:W-:-:S05]  /*0610*/  IMAD.WIDE R4, R0, 0x4, R4 ;  /* 0x0000000400047825 */ /* 0x001fca00078e0204 */
[----:B-1----:R-:W-:Y:S01]  /*0620*/  STG.E desc[UR6][R4.64], R3 ;  /* 0x0000000304007986 */ /* 0x002fe2000c101906 */
[----:B------:R-:W-:Y:S05]  /*0630*/  EXIT ;  /* 0x000000000000794d */ /* 0x000fea0003800000 */
.L_x_7:
        /* <DEDUP_REMOVED lines=12> */
.L_x_9:


//--------------------- .nv.shared.reserved.0     --------------------------
	.section	.nv.shared.reserved.0,"aw",@nobits
	.weak		__nv_reservedSMEM_offset_0_alias
	.size		__nv_reservedSMEM_offset_0_alias, 0, 64
	.other		__nv_reservedSMEM_offset_0_alias,@"STO_CUDA_RESERVED_SHARED STV_DEFAULT"
__nv_reservedSMEM_offset_0_alias:
	.zero		0
	.zero		64


//--------------------- .nv.constant0._Z15generateSignalsPji --------------------------
	.section	.nv.constant0._Z15generateSignalsPji,"a",@progbits
	.sectionflags	@""
	.align	4
.nv.constant0._Z15generateSignalsPji:
	.zero		908


//--------------------- .nv.constant0._Z9kernelAKFjPii --------------------------
	.section	.nv.constant0._Z9kernelAKFjPii,"a",@progbits
	.sectionflags	@""
	.align	4
.nv.constant0._Z9kernelAKFjPii:
	.zero		916


//--------------------- SYMBOLS --------------------------

	.type		.nv.reservedSmem.offset0,@object
	.size		.nv.reservedSmem.offset0,0x4
